	.headerflags	@"EF_CUDA_TEXMODE_UNIFIED EF_CUDA_64BIT_ADDRESS EF_CUDA_ACCELERATORS EF_CUDA_SM90 EF_CUDA_VIRTUAL_SM(EF_CUDA_SM90)"
	.elftype	@"ET_EXEC"


//--------------------- .nv.info                  --------------------------
	.section	.nv.info,"",@"SHT_CUDA_INFO"
	.align	4


	//----- nvinfo : EIATTR_REGCOUNT
	.align		4
        /*0000*/ 	.byte	0x04, 0x2f
        /*0002*/ 	.short	(.L_3 - .L_2)
	.align		4
.L_2:
        /*0004*/ 	.word	index@(triton_poi_fused__native_batch_norm_legit_no_training_2)
        /*0008*/ 	.word	0x00000010


	//----- nvinfo : EIATTR_MIN_STACK_SIZE
	.align		4
.L_3:
        /*000c*/ 	.byte	0x04, 0x12
        /*000e*/ 	.short	(.L_5 - .L_4)
	.align		4
.L_4:
        /*0010*/ 	.word	index@(triton_poi_fused__native_batch_norm_legit_no_training_2)
        /*0014*/ 	.word	0x00000000


	//----- nvinfo : EIATTR_FRAME_SIZE
	.align		4
.L_5:
        /*0018*/ 	.byte	0x04, 0x11
        /*001a*/ 	.short	(.L_7 - .L_6)
	.align		4
.L_6:
        /*001c*/ 	.word	index@(triton_poi_fused__native_batch_norm_legit_no_training_2)
        /*0020*/ 	.word	0x00000000


	//----- nvinfo : EIATTR_MIN_STACK_SIZE
	.align		4
.L_7:
        /*0024*/ 	.byte	0x04, 0x12
        /*0026*/ 	.short	(.L_9 - .L_8)
	.align		4
.L_8:
        /*0028*/ 	.word	index@(triton_poi_fused__native_batch_norm_legit_no_training_2)
        /*002c*/ 	.word	0x00000000
.L_9:


//--------------------- .nv.info.triton_poi_fused__native_batch_norm_legit_no_training_2 --------------------------
	.section	.nv.info.triton_poi_fused__native_batch_norm_legit_no_training_2,"",@"SHT_CUDA_INFO"
	.sectionflags	@""
	.align	4


	//----- nvinfo : EIATTR_CUDA_API_VERSION
	.align		4
        /*0000*/ 	.byte	0x04, 0x37
        /*0002*/ 	.short	(.L_11 - .L_10)
.L_10:
        /*0004*/ 	.word	0x0000007c


	//----- nvinfo : EIATTR_KPARAM_INFO
	.align		4
.L_11:
        /*0008*/ 	.byte	0x04, 0x17
        /*000a*/ 	.short	(.L_13 - .L_12)
.L_12:
        /*000c*/ 	.word	0x00000000
        /*0010*/ 	.short	0x0006
        /*0012*/ 	.short	0x0030
        /*0014*/ 	.byte	0x00, 0xf0, 0x11, 0x00


	//----- nvinfo : EIATTR_KPARAM_INFO
	.align		4
.L_13:
        /*0018*/ 	.byte	0x04, 0x17
        /*001a*/ 	.short	(.L_15 - .L_14)
.L_14:
        /*001c*/ 	.word	0x00000000
        /*0020*/ 	.short	0x0005
        /*0022*/ 	.short	0x0028
        /*0024*/ 	.byte	0x00, 0xf4, 0x21, 0x00


	//----- nvinfo : EIATTR_KPARAM_INFO
	.align		4
.L_15:
        /*0028*/ 	.byte	0x04, 0x17
        /*002a*/ 	.short	(.L_17 - .L_16)
.L_16:
        /*002c*/ 	.word	0x00000000
        /*0030*/ 	.short	0x0004
        /*0032*/ 	.short	0x0020
        /*0034*/ 	.byte	0x00, 0xf4, 0x21, 0x00


	//----- nvinfo : EIATTR_KPARAM_INFO
	.align		4
.L_17:
        /*0038*/ 	.byte	0x04, 0x17
        /*003a*/ 	.short	(.L_19 - .L_18)
.L_18:
        /*003c*/ 	.word	0x00000000
        /*0040*/ 	.short	0x0003
        /*0042*/ 	.short	0x0018
        /*0044*/ 	.byte	0x00, 0xf4, 0x21, 0x00


	//----- nvinfo : EIATTR_KPARAM_INFO
	.align		4
.L_19:
        /*0048*/ 	.byte	0x04, 0x17
        /*004a*/ 	.short	(.L_21 - .L_20)
.L_20:
        /*004c*/ 	.word	0x00000000
        /*0050*/ 	.short	0x0002
        /*0052*/ 	.short	0x0010
        /*0054*/ 	.byte	0x00, 0xf4, 0x21, 0x00


	//----- nvinfo : EIATTR_KPARAM_INFO
	.align		4
.L_21:
        /*0058*/ 	.byte	0x04, 0x17
        /*005a*/ 	.short	(.L_23 - .L_22)
.L_22:
        /*005c*/ 	.word	0x00000000
        /*0060*/ 	.short	0x0001
        /*0062*/ 	.short	0x0008
        /*0064*/ 	.byte	0x00, 0xf4, 0x21, 0x00


	//----- nvinfo : EIATTR_KPARAM_INFO
	.align		4
.L_23:
        /*0068*/ 	.byte	0x04, 0x17
        /*006a*/ 	.short	(.L_25 - .L_24)
.L_24:
        /*006c*/ 	.word	0x00000000
        /*0070*/ 	.short	0x0000
        /*0072*/ 	.short	0x0000
        /*0074*/ 	.byte	0x00, 0xf4, 0x21, 0x00


	//----- nvinfo : EIATTR_SPARSE_MMA_MASK
	.align		4
.L_25:
        /*0078*/ 	.byte	0x03, 0x50
        /*007a*/ 	.short	0x0000


	//----- nvinfo : EIATTR_MAXREG_COUNT
	.align		4
        /*007c*/ 	.byte	0x03, 0x1b
        /*007e*/ 	.short	0x00ff


	//----- nvinfo : EIATTR_EXIT_INSTR_OFFSETS
	.align		4
        /*0080*/ 	.byte	0x04, 0x1c
        /*0082*/ 	.short	(.L_27 - .L_26)


	//   ....[0]....
.L_26:
        /*0084*/ 	.word	0x000002d0


	//----- nvinfo : EIATTR_REQNTID
	.align		4
.L_27:
        /*0088*/ 	.byte	0x04, 0x10
        /*008a*/ 	.short	(.L_29 - .L_28)
.L_28:
        /*008c*/ 	.word	0x00000080
        /*0090*/ 	.word	0x00000001
        /*0094*/ 	.word	0x00000001


	//----- nvinfo : EIATTR_CBANK_PARAM_SIZE
	.align		4
.L_29:
        /*0098*/ 	.byte	0x03, 0x19
        /*009a*/ 	.short	0x0034


	//----- nvinfo : EIATTR_PARAM_CBANK
	.align		4
        /*009c*/ 	.byte	0x04, 0x0a
        /*009e*/ 	.short	(.L_31 - .L_30)
	.align		4
.L_30:
        /*00a0*/ 	.word	index@(.nv.constant0.triton_poi_fused__native_batch_norm_legit_no_training_2)
        /*00a4*/ 	.short	0x0210
        /*00a6*/ 	.short	0x0034


	//----- nvinfo : EIATTR_SW_WAR
	.align		4
.L_31:
        /*00a8*/ 	.byte	0x04, 0x36
        /*00aa*/ 	.short	(.L_33 - .L_32)
.L_32:
        /*00ac*/ 	.word	0x00000008
.L_33:


//--------------------- .nv.callgraph             --------------------------
	.section	.nv.callgraph,"",@"SHT_CUDA_CALLGRAPH"
	.align	4
	.sectionentsize	8
	.align		4
        /*0000*/ 	.word	0x00000000
	.align		4
        /*0004*/ 	.word	0xffffffff
	.align		4
        /*0008*/ 	.word	0x00000000
	.align		4
        /*000c*/ 	.word	0xfffffffe
	.align		4
        /*0010*/ 	.word	0x00000000
	.align		4
        /*0014*/ 	.word	0xfffffffd
	.align		4
        /*0018*/ 	.word	0x00000000
	.align		4
        /*001c*/ 	.word	0xfffffffc


//--------------------- .nv.constant4             --------------------------
	.section	.nv.constant4,"a",@progbits
	.align	8
	.align		8
.nv.constant4:
        /*0000*/ 	.dword	_$_str
	.align		8
        /*0008*/ 	.dword	_$_str_$_2


//--------------------- .text.triton_poi_fused__native_batch_norm_legit_no_training_2 --------------------------
	.section	.text.triton_poi_fused__native_batch_norm_legit_no_training_2,"ax",@progbits
	.align	128
        .global         triton_poi_fused__native_batch_norm_legit_no_training_2
        .type           triton_poi_fused__native_batch_norm_legit_no_training_2,@function
        .size           triton_poi_fused__native_batch_norm_legit_no_training_2,(.L_x_1 - triton_poi_fused__native_batch_norm_legit_no_training_2)
        .other          triton_poi_fused__native_batch_norm_legit_no_training_2,@"STO_CUDA_ENTRY STV_DEFAULT"
triton_poi_fused__native_batch_norm_legit_no_training_2:
.text.triton_poi_fused__native_batch_norm_legit_no_training_2:
[----:B------:R-:W-:Y:S01]  /*0000*/  LDC R1, c[0x0][0x28] ;  /* 0x00000a00ff017b82 */ /* 0x000fe20000000800 */
[----:B------:R-:W1:Y:S07]  /*0010*/  S2R R0, SR_TID.X ;  /* 0x0000000000007919 */ /* 0x000e6e0000002100 */
[----:B------:R-:W2:Y:S01]  /*0020*/  LDC.64 R6, c[0x0][0x220] ;  /* 0x00008800ff067b82 */ /* 0x000ea20000000a00 */
[----:B------:R-:W-:Y:S01]  /*0030*/  ULDC.64 UR4, c[0x0][0x208] ;  /* 0x0000820000047ab9 */ /* 0x000fe20000000a00 */
[----:B------:R-:W3:Y:S06]  /*0040*/  S2R R3, SR_CTAID.X ;  /* 0x0000000000037919 */ /* 0x000eec0000002500 */
[----:B------:R-:W4:Y:S08]  /*0050*/  LDC.64 R4, c[0x0][0x218] ;  /* 0x00008600ff047b82 */ /* 0x000f300000000a00 */
[----:B------:R-:W5:Y:S08]  /*0060*/  LDC.64 R8, c[0x0][0x228] ;  /* 0x00008a00ff087b82 */ /* 0x000f700000000a00 */
[----:B------:R-:W5:Y:S01]  /*0070*/  LDC.64 R10, c[0x0][0x230] ;  /* 0x00008c00ff0a7b82 */ /* 0x000f620000000a00 */
[----:B-1----:R-:W-:-:S02]  /*0080*/  LOP3.LUT R0, R0, 0x7f, RZ, 0xc0, !PT ;  /* 0x0000007f00007812 */ /* 0x002fc400078ec0ff */
[----:B---3--:R-:W-:Y:S02]  /*0090*/  SHF.R.S32.HI R2, RZ, 0x18, R3 ;  /* 0x00000018ff027819 */ /* 0x008fe40000011403 */
[----:B------:R-:W-:Y:S02]  /*00a0*/  LEA R0, R3, R0, 0x7 ;  /* 0x0000000003007211 */ /* 0x000fe400078e38ff */
[----:B------:R-:W-:-:S04]  /*00b0*/  SGXT R3, R2, 0x1 ;  /* 0x000000010203781a */ /* 0x000fc80000000200 */
[----:B------:R-:W-:-:S04]  /*00c0*/  LEA.HI R3, R3, R0, RZ, 0x8 ;  /* 0x0000000003037211 */ /* 0x000fc800078f40ff */
[----:B------:R-:W-:-:S04]  /*00d0*/  SHF.R.S32.HI R3, RZ, 0x8, R3 ;  /* 0x00000008ff037819 */ /* 0x000fc80000011403 */
[----:B------:R-:W-:-:S04]  /*00e0*/  LEA.HI R2, R3, R3, RZ, 0x4 ;  /* 0x0000000303027211 */ /* 0x000fc800078f20ff */
[----:B------:R-:W-:-:S04]  /*00f0*/  LOP3.LUT R2, R2, 0xfffffff0, RZ, 0xc0, !PT ;  /* 0xfffffff002027812 */ /* 0x000fc800078ec0ff */
[----:B------:R-:W-:Y:S02]  /*0100*/  IADD3 R13, R3, -R2, RZ ;  /* 0x80000002030d7210 */ /* 0x000fe40007ffe0ff */
[----:B------:R-:W1:Y:S03]  /*0110*/  LDC.64 R2, c[0x0][0x210] ;  /* 0x00008400ff027b82 */ /* 0x000e660000000a00 */
[----:B--2---:R-:W-:-:S06]  /*0120*/  IMAD.WIDE R6, R13, 0x4, R6 ;  /* 0x000000040d067825 */ /* 0x004fcc00078e0206 */
[----:B------:R-:W2:Y:S01]  /*0130*/  LDG.E.EL R6, desc[UR4][R6.64] ;  /* 0x0000000406067981 */ /* 0x000ea2000c2e1900 */
[----:B----4-:R-:W-:-:S04]  /*0140*/  IMAD.WIDE R4, R13, 0x4, R4 ;  /* 0x000000040d047825 */ /* 0x010fc800078e0204 */
[C---:B-----5:R-:W-:Y:S02]  /*0150*/  IMAD.WIDE R8, R13.reuse, 0x4, R8 ;  /* 0x000000040d087825 */ /* 0x060fe400078e0208 */
[----:B------:R3:W4:Y:S02]  /*0160*/  LDG.E.EL R5, desc[UR4][R4.64] ;  /* 0x0000000404057981 */ /* 0x000724000c2e1900 */
[----:B0-----:R-:W-:Y:S02]  /*0170*/  IMAD.WIDE R10, R13, 0x4, R10 ;  /* 0x000000040d0a7825 */ /* 0x001fe400078e020a */
[----:B------:R-:W5:Y:S02]  /*0180*/  LDG.E.EL R8, desc[UR4][R8.64] ;  /* 0x0000000408087981 */ /* 0x000f64000c2e1900 */
[C---:B-1----:R-:W-:Y:S02]  /*0190*/  IMAD.WIDE R2, R0.reuse, 0x4, R2 ;  /* 0x0000000400027825 */ /* 0x042fe400078e0202 */
[----:B------:R-:W5:Y:S04]  /*01a0*/  LDG.E.EL R11, desc[UR4][R10.64] ;  /* 0x000000040a0b7981 */ /* 0x000f68000c2e1900 */
[----:B------:R0:W4:Y:S01]  /*01b0*/  LDG.E R12, desc[UR4][R2.64] ;  /* 0x00000004020c7981 */ /* 0x000122000c1e1900 */
[----:B---3--:R-:W-:Y:S01]  /*01c0*/  HFMA2.MMA R4, -RZ, RZ, 1.625, 0 ;  /* 0x3e800000ff047435 */ /* 0x008fe200000001ff */
[----:B0-----:R-:W0:Y:S02]  /*01d0*/  LDC.64 R2, c[0x0][0x238] ;  /* 0x00008e00ff027b82 */ /* 0x001e240000000a00 */
[----:B0-----:R-:W-:-:S04]  /*01e0*/  IMAD.WIDE R2, R0, 0x4, R2 ;  /* 0x0000000400027825 */ /* 0x001fc800078e0202 */
[----:B--2---:R-:W-:-:S04]  /*01f0*/  FADD R6, R6, 9.9999997473787516356e-06 ;  /* 0x3727c5ac06067421 */ /* 0x004fc80000000000 */
[----:B------:R-:W0:Y:S02]  /*0200*/  MUFU.SQRT R7, R6 ;  /* 0x0000000600077308 */ /* 0x000e240000002000 */
[C---:B0-----:R-:W-:Y:S02]  /*0210*/  FSETP.GT.AND P0, PT, R7.reuse, 8.50705917302346158658e+37, PT ;  /* 0x7e8000000700780b */ /* 0x041fe40003f04000 */
[----:B------:R-:W-:-:S11]  /*0220*/  FSETP.GEU.AND P1, PT, R7, 1.175494350822287508e-38, PT ;  /* 0x008000000700780b */ /* 0x000fd60003f2e000 */
[----:B------:R-:W-:-:S04]  /*0230*/  @P0 FMUL R7, R7, 0.25 ;  /* 0x3e80000007070820 */ /* 0x000fc80000400000 */
[----:B------:R-:W-:-:S06]  /*0240*/  @!P1 FMUL R7, R7, 16777216 ;  /* 0x4b80000007079820 */ /* 0x000fcc0000400000 */
[----:B------:R-:W0:Y:S01]  /*0250*/  MUFU.RCP R7, R7 ;  /* 0x0000000700077308 */ /* 0x000e220000001000 */
[----:B------:R-:W-:Y:S01]  /*0260*/  FSEL R4, R4, 1, P0 ;  /* 0x3f80000004047808 */ /* 0x000fe20000000000 */
[----:B----4-:R-:W-:-:S04]  /*0270*/  FADD R5, R12, -R5 ;  /* 0x800000050c057221 */ /* 0x010fc80000000000 */
[----:B------:R-:W-:-:S04]  /*0280*/  @!P1 FMUL R4, R4, 16777216 ;  /* 0x4b80000004049820 */ /* 0x000fc80000400000 */
[----:B0-----:R-:W-:-:S04]  /*0290*/  FMUL R4, R7, R4 ;  /* 0x0000000407047220 */ /* 0x001fc80000400000 */
[----:B------:R-:W-:-:S04]  /*02a0*/  FMUL R4, R5, R4 ;  /* 0x0000000405047220 */ /* 0x000fc80000400000 */
[----:B-----5:R-:W-:-:S05]  /*02b0*/  FFMA R11, R8, R4, R11 ;  /* 0x00000004080b7223 */ /* 0x020fca000000000b */
[----:B------:R-:W-:Y:S01]  /*02c0*/  STG.E desc[UR4][R2.64], R11 ;  /* 0x0000000b02007986 */ /* 0x000fe2000c101904 */
[----:B------:R-:W-:Y:S05]  /*02d0*/  EXIT ;  /* 0x000000000000794d */ /* 0x000fea0003800000 */
.L_x_0:
[----:B------:R-:W-:-:S00]  /*02e0*/  BRA `(.L_x_0) ;  /* 0xfffffffc00fc7947 */ /* 0x000fc0000383ffff */
[----:B------:R-:W-:-:S00]  /*02f0*/  NOP ;  /* 0x0000000000007918 */ /* 0x000fc00000000000 */
        /* <DEDUP_REMOVED lines=8> */
.L_x_1:


//--------------------- .nv.global.init           --------------------------
	.section	.nv.global.init,"aw",@progbits
.nv.global.init:
	.type		_$_str,@object
	.size		_$_str,(_$_str_$_2 - _$_str)
_$_str:
        /*0000*/ 	.byte	0x5f, 0x5f, 0x43, 0x55, 0x44, 0x41, 0x5f, 0x46, 0x54, 0x5a, 0x00
	.type		_$_str_$_2,@object
	.size		_$_str_$_2,(.L_1 - _$_str_$_2)
_$_str_$_2:
        /*000b*/ 	.byte	0x5f, 0x5f, 0x43, 0x55, 0x44, 0x41, 0x5f, 0x50, 0x52, 0x45, 0x43, 0x5f, 0x53, 0x51, 0x52, 0x54
        /*001b*/ 	.byte	0x00
.L_1:


//--------------------- .nv.constant0.triton_poi_fused__native_batch_norm_legit_no_training_2 --------------------------
	.section	.nv.constant0.triton_poi_fused__native_batch_norm_legit_no_training_2,"a",@progbits
	.sectionflags	@""
	.align	4
.nv.constant0.triton_poi_fused__native_batch_norm_legit_no_training_2:
	.zero		580
